	.headerflags	@"EF_CUDA_TEXMODE_UNIFIED EF_CUDA_64BIT_ADDRESS EF_CUDA_ACCELERATORS EF_CUDA_SM90 EF_CUDA_VIRTUAL_SM(EF_CUDA_SM90)"
	.elftype	@"ET_EXEC"


//--------------------- .nv.info                  --------------------------
	.section	.nv.info,"",@"SHT_CUDA_INFO"
	.align	4


	//----- nvinfo : EIATTR_REGCOUNT
	.align		4
        /*0000*/ 	.byte	0x04, 0x2f
        /*0002*/ 	.short	(.L_1 - .L_0)
	.align		4
.L_0:
        /*0004*/ 	.word	index@(triton_poi_fused_max_pool2d_with_indices_5)
        /*0008*/ 	.word	0x00000020


	//----- nvinfo : EIATTR_MIN_STACK_SIZE
	.align		4
.L_1:
        /*000c*/ 	.byte	0x04, 0x12
        /*000e*/ 	.short	(.L_3 - .L_2)
	.align		4
.L_2:
        /*0010*/ 	.word	index@(triton_poi_fused_max_pool2d_with_indices_5)
        /*0014*/ 	.word	0x00000000


	//----- nvinfo : EIATTR_FRAME_SIZE
	.align		4
.L_3:
        /*0018*/ 	.byte	0x04, 0x11
        /*001a*/ 	.short	(.L_5 - .L_4)
	.align		4
.L_4:
        /*001c*/ 	.word	index@(triton_poi_fused_max_pool2d_with_indices_5)
        /*0020*/ 	.word	0x00000000


	//----- nvinfo : EIATTR_MIN_STACK_SIZE
	.align		4
.L_5:
        /*0024*/ 	.byte	0x04, 0x12
        /*0026*/ 	.short	(.L_7 - .L_6)
	.align		4
.L_6:
        /*0028*/ 	.word	index@(triton_poi_fused_max_pool2d_with_indices_5)
        /*002c*/ 	.word	0x00000000
.L_7:


//--------------------- .nv.info.triton_poi_fused_max_pool2d_with_indices_5 --------------------------
	.section	.nv.info.triton_poi_fused_max_pool2d_with_indices_5,"",@"SHT_CUDA_INFO"
	.sectionflags	@""
	.align	4


	//----- nvinfo : EIATTR_CUDA_API_VERSION
	.align		4
        /*0000*/ 	.byte	0x04, 0x37
        /*0002*/ 	.short	(.L_9 - .L_8)
.L_8:
        /*0004*/ 	.word	0x0000007c


	//----- nvinfo : EIATTR_KPARAM_INFO
	.align		4
.L_9:
        /*0008*/ 	.byte	0x04, 0x17
        /*000a*/ 	.short	(.L_11 - .L_10)
.L_10:
        /*000c*/ 	.word	0x00000000
        /*0010*/ 	.short	0x0003
        /*0012*/ 	.short	0x0018
        /*0014*/ 	.byte	0x00, 0xf0, 0x11, 0x00


	//----- nvinfo : EIATTR_KPARAM_INFO
	.align		4
.L_11:
        /*0018*/ 	.byte	0x04, 0x17
        /*001a*/ 	.short	(.L_13 - .L_12)
.L_12:
        /*001c*/ 	.word	0x00000000
        /*0020*/ 	.short	0x0002
        /*0022*/ 	.short	0x0010
        /*0024*/ 	.byte	0x00, 0xf4, 0x21, 0x00


	//----- nvinfo : EIATTR_KPARAM_INFO
	.align		4
.L_13:
        /*0028*/ 	.byte	0x04, 0x17
        /*002a*/ 	.short	(.L_15 - .L_14)
.L_14:
        /*002c*/ 	.word	0x00000000
        /*0030*/ 	.short	0x0001
        /*0032*/ 	.short	0x0008
        /*0034*/ 	.byte	0x00, 0xf4, 0x21, 0x00


	//----- nvinfo : EIATTR_KPARAM_INFO
	.align		4
.L_15:
        /*0038*/ 	.byte	0x04, 0x17
        /*003a*/ 	.short	(.L_17 - .L_16)
.L_16:
        /*003c*/ 	.word	0x00000000
        /*0040*/ 	.short	0x0000
        /*0042*/ 	.short	0x0000
        /*0044*/ 	.byte	0x00, 0xf4, 0x21, 0x00


	//----- nvinfo : EIATTR_SPARSE_MMA_MASK
	.align		4
.L_17:
        /*0048*/ 	.byte	0x03, 0x50
        /*004a*/ 	.short	0x0000


	//----- nvinfo : EIATTR_MAXREG_COUNT
	.align		4
        /*004c*/ 	.byte	0x03, 0x1b
        /*004e*/ 	.short	0x00ff


	//----- nvinfo : EIATTR_EXIT_INSTR_OFFSETS
	.align		4
        /*0050*/ 	.byte	0x04, 0x1c
        /*0052*/ 	.short	(.L_19 - .L_18)


	//   ....[0]....
.L_18:
        /*0054*/ 	.word	0x00000800


	//----- nvinfo : EIATTR_REQNTID
	.align		4
.L_19:
        /*0058*/ 	.byte	0x04, 0x10
        /*005a*/ 	.short	(.L_21 - .L_20)
.L_20:
        /*005c*/ 	.word	0x00000080
        /*0060*/ 	.word	0x00000001
        /*0064*/ 	.word	0x00000001


	//----- nvinfo : EIATTR_CBANK_PARAM_SIZE
	.align		4
.L_21:
        /*0068*/ 	.byte	0x03, 0x19
        /*006a*/ 	.short	0x001c


	//----- nvinfo : EIATTR_PARAM_CBANK
	.align		4
        /*006c*/ 	.byte	0x04, 0x0a
        /*006e*/ 	.short	(.L_23 - .L_22)
	.align		4
.L_22:
        /*0070*/ 	.word	index@(.nv.constant0.triton_poi_fused_max_pool2d_with_indices_5)
        /*0074*/ 	.short	0x0210
        /*0076*/ 	.short	0x001c


	//----- nvinfo : EIATTR_SW_WAR
	.align		4
.L_23:
        /*0078*/ 	.byte	0x04, 0x36
        /*007a*/ 	.short	(.L_25 - .L_24)
.L_24:
        /*007c*/ 	.word	0x00000008
.L_25:


//--------------------- .nv.callgraph             --------------------------
	.section	.nv.callgraph,"",@"SHT_CUDA_CALLGRAPH"
	.align	4
	.sectionentsize	8
	.align		4
        /*0000*/ 	.word	0x00000000
	.align		4
        /*0004*/ 	.word	0xffffffff
	.align		4
        /*0008*/ 	.word	0x00000000
	.align		4
        /*000c*/ 	.word	0xfffffffe
	.align		4
        /*0010*/ 	.word	0x00000000
	.align		4
        /*0014*/ 	.word	0xfffffffd
	.align		4
        /*0018*/ 	.word	0x00000000
	.align		4
        /*001c*/ 	.word	0xfffffffc


//--------------------- .text.triton_poi_fused_max_pool2d_with_indices_5 --------------------------
	.section	.text.triton_poi_fused_max_pool2d_with_indices_5,"ax",@progbits
	.align	128
        .global         triton_poi_fused_max_pool2d_with_indices_5
        .type           triton_poi_fused_max_pool2d_with_indices_5,@function
        .size           triton_poi_fused_max_pool2d_with_indices_5,(.L_x_1 - triton_poi_fused_max_pool2d_with_indices_5)
        .other          triton_poi_fused_max_pool2d_with_indices_5,@"STO_CUDA_ENTRY STV_DEFAULT"
triton_poi_fused_max_pool2d_with_indices_5:
.text.triton_poi_fused_max_pool2d_with_indices_5:
[----:B------:R-:W-:Y:S01]  /*0000*/  LDC R1, c[0x0][0x28] ;  /* 0x00000a00ff017b82 */ /* 0x000fe20000000800 */
[----:B------:R-:W1:Y:S07]  /*0010*/  S2R R0, SR_TID.X ;  /* 0x0000000000007919 */ /* 0x000e6e0000002100 */
[----:B------:R-:W2:Y:S01]  /*0020*/  LDC.64 R10, c[0x0][0x210] ;  /* 0x00008400ff0a7b82 */ /* 0x000ea20000000a00 */
[----:B------:R-:W-:Y:S01]  /*0030*/  ULDC.64 UR4, c[0x0][0x208] ;  /* 0x0000820000047ab9 */ /* 0x000fe20000000a00 */
[----:B------:R-:W-:Y:S01]  /*0040*/  ULDC.64 UR6, c[0x0][0x220] ;  /* 0x0000880000067ab9 */ /* 0x000fe20000000a00 */
[----:B------:R-:W3:Y:S01]  /*0050*/  S2R R3, SR_CTAID.X ;  /* 0x0000000000037919 */ /* 0x000ee20000002500 */
[----:B-1----:R-:W-:Y:S01]  /*0060*/  IMAD.SHL.U32 R0, R0, 0x4, RZ ;  /* 0x0000000400007824 */ /* 0x002fe200078e00ff */
[----:B---3--:R-:W-:-:S04]  /*0070*/  SHF.R.S32.HI R5, RZ, 0x16, R3 ;  /* 0x00000016ff057819 */ /* 0x008fc80000011403 */
[----:B------:R-:W-:Y:S02]  /*0080*/  LOP3.LUT R0, R0, 0x1fc, RZ, 0xc0, !PT ;  /* 0x000001fc00007812 */ /* 0x000fe400078ec0ff */
[----:B------:R-:W-:-:S03]  /*0090*/  SGXT R5, R5, 0x1 ;  /* 0x000000010505781a */ /* 0x000fc60000000200 */
[----:B------:R-:W-:-:S04]  /*00a0*/  IMAD R0, R3, 0x200, R0 ;  /* 0x0000020003007824 */ /* 0x000fc800078e0200 */
[C---:B------:R-:W-:Y:S01]  /*00b0*/  VIADD R12, R0.reuse, 0x2 ;  /* 0x00000002000c7836 */ /* 0x040fe20000000000 */
[----:B------:R-:W-:Y:S01]  /*00c0*/  SHF.R.S32.HI R3, RZ, 0x1f, R0 ;  /* 0x0000001fff037819 */ /* 0x000fe20000011400 */
[C---:B------:R-:W-:Y:S02]  /*00d0*/  VIADD R8, R0.reuse, 0x3 ;  /* 0x0000000300087836 */ /* 0x040fe40000000000 */
[----:B------:R-:W-:Y:S01]  /*00e0*/  VIADD R9, R0, 0x1 ;  /* 0x0000000100097836 */ /* 0x000fe20000000000 */
[----:B------:R-:W-:Y:S02]  /*00f0*/  LEA.HI R4, R3, R0, RZ, 0x3 ;  /* 0x0000000003047211 */ /* 0x000fe400078f18ff */
[C---:B------:R-:W-:Y:S02]  /*0100*/  LEA.HI R2, R5.reuse, R12, RZ, 0x3 ;  /* 0x0000000c05027211 */ /* 0x040fe400078f18ff */
[----:B------:R-:W-:Y:S01]  /*0110*/  LEA.HI R6, R5, R8, RZ, 0x3 ;  /* 0x0000000805067211 */ /* 0x000fe200078f18ff */
[----:B------:R-:W-:Y:S01]  /*0120*/  IMAD.SHL.U32 R13, R4, 0x4, RZ ;  /* 0x00000004040d7824 */ /* 0x000fe200078e00ff */
[----:B------:R-:W-:-:S02]  /*0130*/  LOP3.LUT R3, R2, 0x7ffffff8, RZ, 0xc0, !PT ;  /* 0x7ffffff802037812 */ /* 0x000fc400078ec0ff */
[----:B------:R-:W-:Y:S02]  /*0140*/  LEA.HI R5, R5, R9, RZ, 0x3 ;  /* 0x0000000905057211 */ /* 0x000fe400078f18ff */
[----:B------:R-:W-:Y:S01]  /*0150*/  LOP3.LUT R13, R13, 0xffffffe0, RZ, 0xc0, !PT ;  /* 0xffffffe00d0d7812 */ /* 0x000fe200078ec0ff */
[----:B------:R-:W-:-:S04]  /*0160*/  IMAD.IADD R12, R12, 0x1, -R3 ;  /* 0x000000010c0c7824 */ /* 0x000fc800078e0a03 */
[----:B------:R-:W-:-:S04]  /*0170*/  IMAD R3, R12, 0x2, R13 ;  /* 0x000000020c037824 */ /* 0x000fc800078e020d */
[----:B--2---:R-:W-:Y:S01]  /*0180*/  IMAD.WIDE R2, R3, 0x4, R10 ;  /* 0x0000000403027825 */ /* 0x004fe200078e020a */
[----:B------:R-:W-:-:S04]  /*0190*/  LOP3.LUT R7, R6, 0x7ffffff8, RZ, 0xc0, !PT ;  /* 0x7ffffff806077812 */ /* 0x000fc800078ec0ff */
[----:B------:R-:W2:Y:S01]  /*01a0*/  LDG.E.EL R15, desc[UR4][R2.64] ;  /* 0x00000004020f7981 */ /* 0x000ea2000c2e1900 */
[----:B------:R-:W-:-:S03]  /*01b0*/  LOP3.LUT R27, R13, 0x10, RZ, 0xfc, !PT ;  /* 0x000000100d1b7812 */ /* 0x000fc600078efcff */
[----:B------:R1:W2:Y:S01]  /*01c0*/  LDG.E.EL R22, desc[UR4][R2.64+0x4] ;  /* 0x0000040402167981 */ /* 0x0002a2000c2e1900 */
[----:B------:R-:W-:Y:S01]  /*01d0*/  LOP3.LUT R6, R5, 0x7ffffff8, RZ, 0xc0, !PT ;  /* 0x7ffffff805067812 */ /* 0x000fe200078ec0ff */
[----:B------:R-:W-:Y:S01]  /*01e0*/  IMAD.IADD R8, R8, 0x1, -R7 ;  /* 0x0000000108087824 */ /* 0x000fe200078e0a07 */
[----:B------:R-:W-:Y:S01]  /*01f0*/  LOP3.LUT R5, R4, 0x7ffffff8, RZ, 0xc0, !PT ;  /* 0x7ffffff804057812 */ /* 0x000fe200078ec0ff */
[----:B------:R-:W-:Y:S02]  /*0200*/  IMAD R25, R12, 0x2, R27 ;  /* 0x000000020c197824 */ /* 0x000fe400078e021b */
[----:B------:R-:W-:Y:S02]  /*0210*/  IMAD R29, R8, 0x2, R13 ;  /* 0x00000002081d7824 */ /* 0x000fe400078e020d */
[----:B------:R-:W-:Y:S02]  /*0220*/  IMAD.IADD R9, R9, 0x1, -R6 ;  /* 0x0000000109097824 */ /* 0x000fe400078e0a06 */
[----:B------:R-:W-:-:S04]  /*0230*/  IMAD.WIDE R24, R25, 0x4, R10 ;  /* 0x0000000419187825 */ /* 0x000fc800078e020a */
[----:B------:R-:W-:Y:S01]  /*0240*/  IMAD.WIDE R28, R29, 0x4, R10 ;  /* 0x000000041d1c7825 */ /* 0x000fe200078e020a */
[----:B------:R3:W4:Y:S03]  /*0250*/  LDG.E.EL R17, desc[UR4][R24.64] ;  /* 0x0000000418117981 */ /* 0x000726000c2e1900 */
[----:B------:R-:W-:Y:S01]  /*0260*/  IMAD R7, R9, 0x2, R13 ;  /* 0x0000000209077824 */ /* 0x000fe200078e020d */
[----:B------:R-:W5:Y:S01]  /*0270*/  LDG.E.EL R23, desc[UR4][R28.64] ;  /* 0x000000041c177981 */ /* 0x000f62000c2e1900 */
[----:B------:R-:W-:Y:S02]  /*0280*/  IMAD.IADD R26, R0, 0x1, -R5 ;  /* 0x00000001001a7824 */ /* 0x000fe400078e0a05 */
[----:B------:R-:W-:Y:S01]  /*0290*/  IMAD.WIDE R4, R7, 0x4, R10 ;  /* 0x0000000407047825 */ /* 0x000fe200078e020a */
[----:B------:R-:W5:Y:S03]  /*02a0*/  LDG.E.EL R16, desc[UR4][R28.64+0x4] ;  /* 0x000004041c107981 */ /* 0x000f66000c2e1900 */
[----:B------:R-:W-:Y:S01]  /*02b0*/  IMAD R7, R26, 0x2, R13 ;  /* 0x000000021a077824 */ /* 0x000fe200078e020d */
[----:B------:R-:W5:Y:S03]  /*02c0*/  LDG.E.EL R21, desc[UR4][R4.64] ;  /* 0x0000000404157981 */ /* 0x000f66000c2e1900 */
[----:B------:R-:W-:Y:S01]  /*02d0*/  IMAD.WIDE R6, R7, 0x4, R10 ;  /* 0x0000000407067825 */ /* 0x000fe200078e020a */
[----:B------:R3:W5:Y:S03]  /*02e0*/  LDG.E.EL R20, desc[UR4][R4.64+0x4] ;  /* 0x0000040404147981 */ /* 0x000766000c2e1900 */
[--C-:B-1----:R-:W-:Y:S01]  /*02f0*/  IMAD R3, R8, 0x2, R27.reuse ;  /* 0x0000000208037824 */ /* 0x102fe200078e021b */
[----:B------:R-:W5:Y:S01]  /*0300*/  LDG.E.EL R19, desc[UR4][R6.64] ;  /* 0x0000000406137981 */ /* 0x000f62000c2e1900 */
[----:B---3--:R-:W-:-:S03]  /*0310*/  IMAD R25, R9, 0x2, R27 ;  /* 0x0000000209197824 */ /* 0x008fc600078e021b */
[----:B------:R1:W3:Y:S01]  /*0320*/  LDG.E.EL R14, desc[UR4][R6.64+0x4] ;  /* 0x00000404060e7981 */ /* 0x0002e2000c2e1900 */
[----:B------:R-:W-:-:S04]  /*0330*/  IMAD.WIDE R2, R3, 0x4, R10 ;  /* 0x0000000403027825 */ /* 0x000fc800078e020a */
[----:B------:R-:W-:Y:S01]  /*0340*/  IMAD.WIDE R24, R25, 0x4, R10 ;  /* 0x0000000419187825 */ /* 0x000fe200078e020a */
[----:B------:R1:W3:Y:S03]  /*0350*/  LDG.E.EL R18, desc[UR4][R2.64] ;  /* 0x0000000402127981 */ /* 0x0002e6000c2e1900 */
[----:B------:R-:W-:Y:S02]  /*0360*/  IMAD R27, R26, 0x2, R27 ;  /* 0x000000021a1b7824 */ /* 0x000fe400078e021b */
[----:B------:R-:W3:Y:S02]  /*0370*/  LDG.E.EL R24, desc[UR4][R24.64] ;  /* 0x0000000418187981 */ /* 0x000ee4000c2e1900 */
[----:B0-----:R-:W-:Y:S01]  /*0380*/  IMAD.WIDE R4, R27, 0x4, R10 ;  /* 0x000000041b047825 */ /* 0x001fe200078e020a */
[----:B------:R-:W-:-:S04]  /*0390*/  LOP3.LUT R13, R13, 0x11, RZ, 0xfc, !PT ;  /* 0x000000110d0d7812 */ /* 0x000fc800078efcff */
[----:B------:R-:W3:Y:S01]  /*03a0*/  LDG.E.EL R27, desc[UR4][R4.64] ;  /* 0x00000004041b7981 */ /* 0x000ee2000c2e1900 */
[--C-:B------:R-:W-:Y:S02]  /*03b0*/  IMAD R29, R12, 0x2, R13.reuse ;  /* 0x000000020c1d7824 */ /* 0x100fe400078e020d */
[--C-:B------:R-:W-:Y:S02]  /*03c0*/  IMAD R8, R8, 0x2, R13.reuse ;  /* 0x0000000208087824 */ /* 0x100fe400078e020d */
[--C-:B------:R-:W-:Y:S02]  /*03d0*/  IMAD R9, R9, 0x2, R13.reuse ;  /* 0x0000000209097824 */ /* 0x100fe400078e020d */
[----:B-1----:R-:W-:Y:S02]  /*03e0*/  IMAD R7, R26, 0x2, R13 ;  /* 0x000000021a077824 */ /* 0x002fe400078e020d */
[----:B------:R-:W-:-:S04]  /*03f0*/  IMAD.WIDE R12, R29, 0x4, R10 ;  /* 0x000000041d0c7825 */ /* 0x000fc800078e020a */
[--C-:B------:R-:W-:Y:S01]  /*0400*/  IMAD.WIDE R2, R8, 0x4, R10.reuse ;  /* 0x0000000408027825 */ /* 0x100fe200078e020a */
[----:B------:R-:W3:Y:S03]  /*0410*/  LDG.E.EL R6, desc[UR4][R12.64] ;  /* 0x000000040c067981 */ /* 0x000ee6000c2e1900 */
[----:B------:R-:W-:-:S04]  /*0420*/  IMAD.WIDE R8, R9, 0x4, R10 ;  /* 0x0000000409087825 */ /* 0x000fc800078e020a */
[----:B------:R-:W-:Y:S01]  /*0430*/  IMAD.WIDE R10, R7, 0x4, R10 ;  /* 0x00000004070a7825 */ /* 0x000fe200078e020a */
[----:B------:R-:W3:Y:S04]  /*0440*/  LDG.E.EL R5, desc[UR4][R8.64] ;  /* 0x0000000408057981 */ /* 0x000ee8000c2e1900 */
[----:B------:R0:W3:Y:S04]  /*0450*/  LDG.E.EL R7, desc[UR4][R2.64] ;  /* 0x0000000402077981 */ /* 0x0000e8000c2e1900 */
[----:B------:R1:W3:Y:S01]  /*0460*/  LDG.E.EL R4, desc[UR4][R10.64] ;  /* 0x000000040a047981 */ /* 0x0002e2000c2e1900 */
[----:B0-----:R-:W0:Y:S02]  /*0470*/  LDC.64 R2, c[0x0][0x218] ;  /* 0x00008600ff027b82 */ /* 0x001e240000000a00 */
[----:B0-----:R-:W-:Y:S01]  /*0480*/  IMAD.WIDE R2, R0, 0x4, R2 ;  /* 0x0000000400027825 */ /* 0x001fe200078e0202 */
[----:B--2---:R-:W-:-:S02]  /*0490*/  FSETP.GT.AND P5, PT, R22, R15, PT ;  /* 0x0000000f1600720b */ /* 0x004fc40003fa4000 */
[----:B------:R-:W-:-:S11]  /*04a0*/  FSETP.NAN.AND P0, PT, R22, R22, PT ;  /* 0x000000161600720b */ /* 0x000fd60003f08000 */
[----:B------:R-:W-:-:S04]  /*04b0*/  @!P5 SEL R22, R22, R15, P0 ;  /* 0x0000000f1616d207 */ /* 0x000fc80000000000 */
[----:B----4-:R-:W-:Y:S02]  /*04c0*/  FSETP.GEU.AND P1, PT, R22, R17, PT ;  /* 0x000000111600720b */ /* 0x010fe40003f2e000 */
[C---:B-----5:R-:W-:Y:S02]  /*04d0*/  FSETP.GT.AND P4, PT, R16.reuse, R23, PT ;  /* 0x000000171000720b */ /* 0x060fe40003f84000 */
[----:B------:R-:W-:Y:S02]  /*04e0*/  FSETP.NAN.AND P6, PT, R17, R17, PT ;  /* 0x000000111100720b */ /* 0x000fe40003fc8000 */
[----:B------:R-:W-:Y:S02]  /*04f0*/  FSETP.NAN.AND P0, PT, R16, R16, PT ;  /* 0x000000101000720b */ /* 0x000fe40003f08000 */
[----:B------:R-:W-:-:S05]  /*0500*/  FSETP.GT.AND P3, PT, R20, R21, PT ;  /* 0x000000151400720b */ /* 0x000fca0003f64000 */
[----:B------:R-:W-:Y:S02]  /*0510*/  @P1 SEL R17, R17, R22, P6 ;  /* 0x0000001611111207 */ /* 0x000fe40003000000 */
[----:B------:R-:W-:Y:S02]  /*0520*/  FSETP.NAN.AND P6, PT, R20, R20, PT ;  /* 0x000000141400720b */ /* 0x000fe40003fc8000 */
[----:B---3--:R-:W-:Y:S02]  /*0530*/  FSETP.GT.AND P2, PT, R14, R19, PT ;  /* 0x000000130e00720b */ /* 0x008fe40003f44000 */
[----:B------:R-:W-:Y:S02]  /*0540*/  @!P4 SEL R16, R16, R23, P0 ;  /* 0x000000171010c207 */ /* 0x000fe40000000000 */
[----:B------:R-:W-:Y:S02]  /*0550*/  @!P3 SEL R20, R20, R21, P6 ;  /* 0x000000151414b207 */ /* 0x000fe40003000000 */
[----:B------:R-:W-:-:S02]  /*0560*/  FSETP.GEU.AND P0, PT, R16, R18, PT ;  /* 0x000000121000720b */ /* 0x000fc40003f0e000 */
[----:B------:R-:W-:Y:S02]  /*0570*/  FSETP.NAN.AND P6, PT, R14, R14, PT ;  /* 0x0000000e0e00720b */ /* 0x000fe40003fc8000 */
[----:B------:R-:W-:Y:S02]  /*0580*/  SEL R9, RZ, 0x1, !P5 ;  /* 0x00000001ff097807 */ /* 0x000fe40006800000 */
[----:B------:R-:W-:Y:S02]  /*0590*/  FSETP.GEU.AND P5, PT, R20, R24, PT ;  /* 0x000000181400720b */ /* 0x000fe40003fae000 */
[----:B------:R-:W-:Y:S02]  /*05a0*/  @!P2 SEL R14, R14, R19, P6 ;  /* 0x000000130e0ea207 */ /* 0x000fe40003000000 */
[----:B------:R-:W-:Y:S02]  /*05b0*/  SEL R8, RZ, 0x1, !P4 ;  /* 0x00000001ff087807 */ /* 0x000fe40006000000 */
[----:B------:R-:W-:-:S02]  /*05c0*/  FSETP.NAN.AND P6, PT, R18, R18, PT ;  /* 0x000000121200720b */ /* 0x000fc40003fc8000 */
[-C--:B------:R-:W-:Y:S02]  /*05d0*/  FSETP.GEU.AND P4, PT, R14, R27.reuse, PT ;  /* 0x0000001b0e00720b */ /* 0x080fe40003f8e000 */
[----:B------:R-:W-:Y:S02]  /*05e0*/  @P0 SEL R18, R18, R16, P6 ;  /* 0x0000001012120207 */ /* 0x000fe40003000000 */
[C---:B------:R-:W-:Y:S02]  /*05f0*/  FSETP.NAN.AND P6, PT, R24.reuse, R24, PT ;  /* 0x000000181800720b */ /* 0x040fe40003fc8000 */
[----:B-1----:R-:W-:Y:S02]  /*0600*/  SEL R11, RZ, 0x1, !P2 ;  /* 0x00000001ff0b7807 */ /* 0x002fe40005000000 */
[----:B------:R-:W-:Y:S02]  /*0610*/  @P5 SEL R24, R24, R20, P6 ;  /* 0x0000001418185207 */ /* 0x000fe40003000000 */
[----:B------:R-:W-:-:S02]  /*0620*/  FSETP.NAN.AND P6, PT, R27, R27, PT ;  /* 0x0000001b1b00720b */ /* 0x000fc40003fc8000 */
[----:B------:R-:W-:Y:S02]  /*0630*/  SEL R11, R11, 0x2, P4 ;  /* 0x000000020b0b7807 */ /* 0x000fe40002000000 */
[----:B------:R-:W-:Y:S02]  /*0640*/  @P4 SEL R27, R27, R14, P6 ;  /* 0x0000000e1b1b4207 */ /* 0x000fe40003000000 */
[----:B------:R-:W-:Y:S02]  /*0650*/  FSETP.GEU.AND P4, PT, R17, R6, PT ;  /* 0x000000061100720b */ /* 0x000fe40003f8e000 */
[----:B------:R-:W-:Y:S02]  /*0660*/  SEL R10, RZ, 0x1, !P3 ;  /* 0x00000001ff0a7807 */ /* 0x000fe40005800000 */
[----:B------:R-:W-:Y:S02]  /*0670*/  SEL R9, R9, 0x2, P1 ;  /* 0x0000000209097807 */ /* 0x000fe40000800000 */
[----:B------:R-:W-:-:S02]  /*0680*/  SEL R8, R8, 0x2, P0 ;  /* 0x0000000208087807 */ /* 0x000fc40000000000 */
[----:B------:R-:W-:Y:S02]  /*0690*/  FSETP.GEU.AND P0, PT, R18, R7, PT ;  /* 0x000000071200720b */ /* 0x000fe40003f0e000 */
[----:B------:R-:W-:Y:S02]  /*06a0*/  FSETP.GEU.AND P1, PT, R24, R5, PT ;  /* 0x000000051800720b */ /* 0x000fe40003f2e000 */
[----:B------:R-:W-:Y:S02]  /*06b0*/  FSETP.GEU.AND P2, PT, R27, R4, PT ;  /* 0x000000041b00720b */ /* 0x000fe40003f4e000 */
[----:B------:R-:W-:Y:S02]  /*06c0*/  SEL R10, R10, 0x2, P5 ;  /* 0x000000020a0a7807 */ /* 0x000fe40002800000 */
[----:B------:R-:W-:Y:S02]  /*06d0*/  FSETP.NAN.AND P3, PT, R6, R6, PT ;  /* 0x000000060600720b */ /* 0x000fe40003f68000 */
[----:B------:R-:W-:-:S02]  /*06e0*/  SEL R9, R9, 0x3, P4 ;  /* 0x0000000309097807 */ /* 0x000fc40002000000 */
[----:B------:R-:W-:Y:S02]  /*06f0*/  SEL R8, R8, 0x3, P0 ;  /* 0x0000000308087807 */ /* 0x000fe40000000000 */
[----:B------:R-:W-:Y:S02]  /*0700*/  SEL R10, R10, 0x3, P1 ;  /* 0x000000030a0a7807 */ /* 0x000fe40000800000 */
[----:B------:R-:W-:Y:S02]  /*0710*/  SEL R11, R11, 0x3, P2 ;  /* 0x000000030b0b7807 */ /* 0x000fe40001000000 */
[----:B------:R-:W-:Y:S02]  /*0720*/  @P4 SEL R6, R6, R17, P3 ;  /* 0x0000001106064207 */ /* 0x000fe40001800000 */
[----:B------:R-:W-:Y:S02]  /*0730*/  PRMT R13, R9, 0x3340, R8 ;  /* 0x00003340090d7816 */ /* 0x000fe40000000008 */
[----:B------:R-:W-:-:S02]  /*0740*/  FSETP.NAN.AND P3, PT, R7, R7, PT ;  /* 0x000000070700720b */ /* 0x000fc40003f68000 */
[----:B------:R-:W-:Y:S02]  /*0750*/  FSETP.NAN.AND P4, PT, R5, R5, PT ;  /* 0x000000050500720b */ /* 0x000fe40003f88000 */
[----:B------:R-:W-:Y:S02]  /*0760*/  FSETP.NAN.AND P5, PT, R4, R4, PT ;  /* 0x000000040400720b */ /* 0x000fe40003fa8000 */
[----:B------:R-:W-:Y:S02]  /*0770*/  PRMT R10, R11, 0x3340, R10 ;  /* 0x000033400b0a7816 */ /* 0x000fe4000000000a */
[----:B------:R-:W-:Y:S02]  /*0780*/  IADD3 R8, P6, R0, UR6, RZ ;  /* 0x0000000600087c10 */ /* 0x000fe4000ffde0ff */
[----:B------:R-:W-:Y:S02]  /*0790*/  @P0 SEL R7, R7, R18, P3 ;  /* 0x0000001207070207 */ /* 0x000fe40001800000 */
[----:B------:R-:W-:-:S02]  /*07a0*/  @P1 SEL R5, R5, R24, P4 ;  /* 0x0000001805051207 */ /* 0x000fc40002000000 */
[----:B------:R-:W-:Y:S02]  /*07b0*/  @P2 SEL R4, R4, R27, P5 ;  /* 0x0000001b04042207 */ /* 0x000fe40002800000 */
[----:B------:R-:W-:Y:S02]  /*07c0*/  LEA.HI.X.SX32 R9, R0, UR7, 0x1, P6 ;  /* 0x0000000700097c11 */ /* 0x000fe4000b0f0eff */
[----:B------:R-:W-:Y:S01]  /*07d0*/  PRMT R13, R10, 0x5410, R13 ;  /* 0x000054100a0d7816 */ /* 0x000fe2000000000d */
[----:B------:R-:W-:Y:S04]  /*07e0*/  STG.E.128 desc[UR4][R2.64], R4 ;  /* 0x0000000402007986 */ /* 0x000fe8000c101d04 */
[----:B------:R-:W-:Y:S01]  /*07f0*/  STG.E desc[UR4][R8.64], R13 ;  /* 0x0000000d08007986 */ /* 0x000fe2000c101904 */
[----:B------:R-:W-:Y:S05]  /*0800*/  EXIT ;  /* 0x000000000000794d */ /* 0x000fea0003800000 */
.L_x_0:
[----:B------:R-:W-:-:S00]  /*0810*/  BRA `(.L_x_0) ;  /* 0xfffffffc00fc7947 */ /* 0x000fc0000383ffff */
[----:B------:R-:W-:-:S00]  /*0820*/  NOP ;  /* 0x0000000000007918 */ /* 0x000fc00000000000 */
        /* <DEDUP_REMOVED lines=13> */
.L_x_1:


//--------------------- .nv.constant0.triton_poi_fused_max_pool2d_with_indices_5 --------------------------
	.section	.nv.constant0.triton_poi_fused_max_pool2d_with_indices_5,"a",@progbits
	.sectionflags	@""
	.align	4
.nv.constant0.triton_poi_fused_max_pool2d_with_indices_5:
	.zero		556
